	.headerflags	@"EF_CUDA_TEXMODE_UNIFIED EF_CUDA_64BIT_ADDRESS EF_CUDA_ACCELERATORS EF_CUDA_SM90 EF_CUDA_VIRTUAL_SM(EF_CUDA_SM90)"
	.elftype	@"ET_EXEC"


//--------------------- .nv.info                  --------------------------
	.section	.nv.info,"",@"SHT_CUDA_INFO"
	.align	4


	//----- nvinfo : EIATTR_REGCOUNT
	.align		4
        /*0000*/ 	.byte	0x04, 0x2f
        /*0002*/ 	.short	(.L_1 - .L_0)
	.align		4
.L_0:
        /*0004*/ 	.word	index@(triton_poi_fused_cat_0)
        /*0008*/ 	.word	0x0000000a


	//----- nvinfo : EIATTR_MIN_STACK_SIZE
	.align		4
.L_1:
        /*000c*/ 	.byte	0x04, 0x12
        /*000e*/ 	.short	(.L_3 - .L_2)
	.align		4
.L_2:
        /*0010*/ 	.word	index@(triton_poi_fused_cat_0)
        /*0014*/ 	.word	0x00000000


	//----- nvinfo : EIATTR_FRAME_SIZE
	.align		4
.L_3:
        /*0018*/ 	.byte	0x04, 0x11
        /*001a*/ 	.short	(.L_5 - .L_4)
	.align		4
.L_4:
        /*001c*/ 	.word	index@(triton_poi_fused_cat_0)
        /*0020*/ 	.word	0x00000000


	//----- nvinfo : EIATTR_MIN_STACK_SIZE
	.align		4
.L_5:
        /*0024*/ 	.byte	0x04, 0x12
        /*0026*/ 	.short	(.L_7 - .L_6)
	.align		4
.L_6:
        /*0028*/ 	.word	index@(triton_poi_fused_cat_0)
        /*002c*/ 	.word	0x00000000
.L_7:


//--------------------- .nv.info.triton_poi_fused_cat_0 --------------------------
	.section	.nv.info.triton_poi_fused_cat_0,"",@"SHT_CUDA_INFO"
	.sectionflags	@""
	.align	4


	//----- nvinfo : EIATTR_CUDA_API_VERSION
	.align		4
        /*0000*/ 	.byte	0x04, 0x37
        /*0002*/ 	.short	(.L_9 - .L_8)
.L_8:
        /*0004*/ 	.word	0x0000007c


	//----- nvinfo : EIATTR_KPARAM_INFO
	.align		4
.L_9:
        /*0008*/ 	.byte	0x04, 0x17
        /*000a*/ 	.short	(.L_11 - .L_10)
.L_10:
        /*000c*/ 	.word	0x00000000
        /*0010*/ 	.short	0x0002
        /*0012*/ 	.short	0x0010
        /*0014*/ 	.byte	0x00, 0xf0, 0x11, 0x00


	//----- nvinfo : EIATTR_KPARAM_INFO
	.align		4
.L_11:
        /*0018*/ 	.byte	0x04, 0x17
        /*001a*/ 	.short	(.L_13 - .L_12)
.L_12:
        /*001c*/ 	.word	0x00000000
        /*0020*/ 	.short	0x0001
        /*0022*/ 	.short	0x0008
        /*0024*/ 	.byte	0x00, 0xf4, 0x21, 0x00


	//----- nvinfo : EIATTR_KPARAM_INFO
	.align		4
.L_13:
        /*0028*/ 	.byte	0x04, 0x17
        /*002a*/ 	.short	(.L_15 - .L_14)
.L_14:
        /*002c*/ 	.word	0x00000000
        /*0030*/ 	.short	0x0000
        /*0032*/ 	.short	0x0000
        /*0034*/ 	.byte	0x00, 0xf4, 0x21, 0x00


	//----- nvinfo : EIATTR_SPARSE_MMA_MASK
	.align		4
.L_15:
        /*0038*/ 	.byte	0x03, 0x50
        /*003a*/ 	.short	0x0000


	//----- nvinfo : EIATTR_MAXREG_COUNT
	.align		4
        /*003c*/ 	.byte	0x03, 0x1b
        /*003e*/ 	.short	0x00ff


	//----- nvinfo : EIATTR_EXIT_INSTR_OFFSETS
	.align		4
        /*0040*/ 	.byte	0x04, 0x1c
        /*0042*/ 	.short	(.L_17 - .L_16)


	//   ....[0]....
.L_16:
        /*0044*/ 	.word	0x00000110


	//   ....[1]....
        /*0048*/ 	.word	0x00000130


	//----- nvinfo : EIATTR_REQNTID
	.align		4
.L_17:
        /*004c*/ 	.byte	0x04, 0x10
        /*004e*/ 	.short	(.L_19 - .L_18)
.L_18:
        /*0050*/ 	.word	0x00000080
        /*0054*/ 	.word	0x00000001
        /*0058*/ 	.word	0x00000001


	//----- nvinfo : EIATTR_CRS_STACK_SIZE
	.align		4
.L_19:
        /*005c*/ 	.byte	0x04, 0x1e
        /*005e*/ 	.short	(.L_21 - .L_20)
.L_20:
        /*0060*/ 	.word	0x00000000


	//----- nvinfo : EIATTR_CBANK_PARAM_SIZE
	.align		4
.L_21:
        /*0064*/ 	.byte	0x03, 0x19
        /*0066*/ 	.short	0x0014


	//----- nvinfo : EIATTR_PARAM_CBANK
	.align		4
        /*0068*/ 	.byte	0x04, 0x0a
        /*006a*/ 	.short	(.L_23 - .L_22)
	.align		4
.L_22:
        /*006c*/ 	.word	index@(.nv.constant0.triton_poi_fused_cat_0)
        /*0070*/ 	.short	0x0210
        /*0072*/ 	.short	0x0014


	//----- nvinfo : EIATTR_SW_WAR
	.align		4
.L_23:
        /*0074*/ 	.byte	0x04, 0x36
        /*0076*/ 	.short	(.L_25 - .L_24)
.L_24:
        /*0078*/ 	.word	0x00000008
.L_25:


//--------------------- .nv.callgraph             --------------------------
	.section	.nv.callgraph,"",@"SHT_CUDA_CALLGRAPH"
	.align	4
	.sectionentsize	8
	.align		4
        /*0000*/ 	.word	0x00000000
	.align		4
        /*0004*/ 	.word	0xffffffff
	.align		4
        /*0008*/ 	.word	0x00000000
	.align		4
        /*000c*/ 	.word	0xfffffffe
	.align		4
        /*0010*/ 	.word	0x00000000
	.align		4
        /*0014*/ 	.word	0xfffffffd
	.align		4
        /*0018*/ 	.word	0x00000000
	.align		4
        /*001c*/ 	.word	0xfffffffc


//--------------------- .text.triton_poi_fused_cat_0 --------------------------
	.section	.text.triton_poi_fused_cat_0,"ax",@progbits
	.align	128
        .global         triton_poi_fused_cat_0
        .type           triton_poi_fused_cat_0,@function
        .size           triton_poi_fused_cat_0,(.L_x_3 - triton_poi_fused_cat_0)
        .other          triton_poi_fused_cat_0,@"STO_CUDA_ENTRY STV_DEFAULT"
triton_poi_fused_cat_0:
.text.triton_poi_fused_cat_0:
[----:B------:R-:W0:Y:S02]  /*0000*/  LDC R1, c[0x0][0x28] ;  /* 0x00000a00ff017b82 */ /* 0x000e240000000800 */
[----:B------:R-:W1:Y:S01]  /*0010*/  S2R R0, SR_TID.X ;  /* 0x0000000000007919 */ /* 0x000e620000002100 */
[----:B------:R-:W2:Y:S01]  /*0020*/  LDC.64 R4, c[0x0][0x218] ;  /* 0x00008600ff047b82 */ /* 0x000ea20000000a00 */
[----:B------:R-:W-:Y:S01]  /*0030*/  ULDC.64 UR4, c[0x0][0x208] ;  /* 0x0000820000047ab9 */ /* 0x000fe20000000a00 */
[----:B------:R-:W-:Y:S01]  /*0040*/  BSSY B0, `(.L_x_0) ;  /* 0x000000c000007945 */ /* 0x000fe20003800000 */
[----:B------:R-:W3:Y:S01]  /*0050*/  S2R R7, SR_CTAID.X ;  /* 0x0000000000077919 */ /* 0x000ee20000002500 */
[----:B------:R-:W-:Y:S01]  /*0060*/  CS2R R2, SRZ ;  /* 0x0000000000027805 */ /* 0x000fe2000001ff00 */
[----:B-1----:R-:W-:-:S05]  /*0070*/  IMAD.SHL.U32 R0, R0, 0x2, RZ ;  /* 0x0000000200007824 */ /* 0x002fca00078e00ff */
[----:B------:R-:W-:-:S04]  /*0080*/  LOP3.LUT R0, R0, 0xfe, RZ, 0xc0, !PT ;  /* 0x000000fe00007812 */ /* 0x000fc800078ec0ff */
[----:B---3--:R-:W-:-:S04]  /*0090*/  LEA R7, R7, R0, 0x8 ;  /* 0x0000000007077211 */ /* 0x008fc800078e40ff */
[C---:B------:R-:W-:Y:S01]  /*00a0*/  ISETP.GE.AND P0, PT, R7.reuse, 0x100, PT ;  /* 0x000001000700780c */ /* 0x040fe20003f06270 */
[----:B--2---:R-:W-:-:S12]  /*00b0*/  IMAD.WIDE R4, R7, 0x4, R4 ;  /* 0x0000000407047825 */ /* 0x004fd800078e0204 */
[----:B------:R-:W-:Y:S05]  /*00c0*/  @P0 BRA `(.L_x_1) ;  /* 0x00000000000c0947 */ /* 0x000fea0003800000 */
[----:B------:R-:W1:Y:S02]  /*00d0*/  LDC.64 R2, c[0x0][0x210] ;  /* 0x00008400ff027b82 */ /* 0x000e640000000a00 */
[----:B-1----:R-:W-:-:S06]  /*00e0*/  IMAD.WIDE R2, R7, 0x4, R2 ;  /* 0x0000000407027825 */ /* 0x002fcc00078e0202 */
[----:B------:R-:W5:Y:S02]  /*00f0*/  LDG.E.64 R2, desc[UR4][R2.64] ;  /* 0x0000000402027981 */ /* 0x000f64000c1e1b00 */
.L_x_1:
[----:B------:R-:W-:Y:S05]  /*0100*/  BSYNC B0 ;  /* 0x0000000000007941 */ /* 0x000fea0003800000 */
.L_x_0:
[----:B------:R-:W-:Y:S05]  /*0110*/  @P0 EXIT ;  /* 0x000000000000094d */ /* 0x000fea0003800000 */
[----:B-----5:R-:W-:Y:S01]  /*0120*/  STG.E.64 desc[UR4][R4.64], R2 ;  /* 0x0000000204007986 */ /* 0x020fe2000c101b04 */
[----:B------:R-:W-:Y:S05]  /*0130*/  EXIT ;  /* 0x000000000000794d */ /* 0x000fea0003800000 */
.L_x_2:
[----:B------:R-:W-:-:S00]  /*0140*/  BRA `(.L_x_2) ;  /* 0xfffffffc00fc7947 */ /* 0x000fc0000383ffff */
[----:B------:R-:W-:-:S00]  /*0150*/  NOP ;  /* 0x0000000000007918 */ /* 0x000fc00000000000 */
        /* <DEDUP_REMOVED lines=10> */
.L_x_3:


//--------------------- .nv.constant0.triton_poi_fused_cat_0 --------------------------
	.section	.nv.constant0.triton_poi_fused_cat_0,"a",@progbits
	.sectionflags	@""
	.align	4
.nv.constant0.triton_poi_fused_cat_0:
	.zero		548
